//
// Generated by NVIDIA NVVM Compiler
//
// Compiler Build ID: CL-36424714
// Cuda compilation tools, release 13.0, V13.0.88
// Based on NVVM 20.0.0
//

.version 9.0
.target sm_100
.address_size 64

	// .globl	_Z11dot_kernel8PfS_S_i

.visible .entry _Z11dot_kernel8PfS_S_i(
	.param .u64 .ptr .align 1 _Z11dot_kernel8PfS_S_i_param_0,
	.param .u64 .ptr .align 1 _Z11dot_kernel8PfS_S_i_param_1,
	.param .u64 .ptr .align 1 _Z11dot_kernel8PfS_S_i_param_2,
	.param .u32 _Z11dot_kernel8PfS_S_i_param_3
)
{


	ret;

}
	// .globl	_Z11dot_kernel9PfS_S_i
.visible .entry _Z11dot_kernel9PfS_S_i(
	.param .u64 .ptr .align 1 _Z11dot_kernel9PfS_S_i_param_0,
	.param .u64 .ptr .align 1 _Z11dot_kernel9PfS_S_i_param_1,
	.param .u64 .ptr .align 1 _Z11dot_kernel9PfS_S_i_param_2,
	.param .u32 _Z11dot_kernel9PfS_S_i_param_3
)
{


	ret;

}
	// .globl	_Z12dot_kernel10PfS_S_i
.visible .entry _Z12dot_kernel10PfS_S_i(
	.param .u64 .ptr .align 1 _Z12dot_kernel10PfS_S_i_param_0,
	.param .u64 .ptr .align 1 _Z12dot_kernel10PfS_S_i_param_1,
	.param .u64 .ptr .align 1 _Z12dot_kernel10PfS_S_i_param_2,
	.param .u32 _Z12dot_kernel10PfS_S_i_param_3
)
{


	ret;

}


// ===== COMPILED SASS (sm_100) =====

	.target	sm_100

	.elftype	@"ET_EXEC"


//--------------------- .note.nv.tkinfo           --------------------------
	.section	.note.nv.tkinfo,"",@"SHT_NOTE"
	.sectionflags	@"SHF_NOTE_NV_TKINFO"
	.tkinfo
        /*0018*/ 	.word	0x00000002
        /*0030*/ 	.string	""
        /*0030*/ 	.string	"ptxas"
        /*0030*/ 	.string	"Cuda compilation tools, release 13.0, V13.0.88"
        /*0030*/ 	.string	"Build cuda_13.0.r13.0/compiler.36424714_0"
        /*0030*/ 	.string	"-arch sm_100 -m 64 "



//--------------------- .note.nv.cuinfo           --------------------------
	.section	.note.nv.cuinfo,"",@"SHT_NOTE"
	.sectionflags	@"SHF_NOTE_NV_CUINFO"
        /*0018*/ 	.short	0x0002
        /*001a*/ 	.short	0x0064
        /*001c*/ 	.short	0x0082
	.zero		2


//--------------------- .nv.info                  --------------------------
	.section	.nv.info,"",@"SHT_CUDA_INFO"
	.align	4


	//----- nvinfo : EIATTR_REGCOUNT
	.align		4
        /*0000*/ 	.byte	0x04, 0x2f
        /*0002*/ 	.short	(.L_1 - .L_0)
	.align		4
.L_0:
        /*0004*/ 	.word	index@(_Z11dot_kernel8PfS_S_i)
        /*0008*/ 	.word	0x00000004


	//----- nvinfo : EIATTR_FRAME_SIZE
	.align		4
.L_1:
        /*000c*/ 	.byte	0x04, 0x11
        /*000e*/ 	.short	(.L_3 - .L_2)
	.align		4
.L_2:
        /*0010*/ 	.word	index@(_Z11dot_kernel8PfS_S_i)
        /*0014*/ 	.word	0x00000000


	//----- nvinfo : EIATTR_REGCOUNT
	.align		4
.L_3:
        /*0018*/ 	.byte	0x04, 0x2f
        /*001a*/ 	.short	(.L_5 - .L_4)
	.align		4
.L_4:
        /*001c*/ 	.word	index@(_Z11dot_kernel9PfS_S_i)
        /*0020*/ 	.word	0x00000004


	//----- nvinfo : EIATTR_FRAME_SIZE
	.align		4
.L_5:
        /*0024*/ 	.byte	0x04, 0x11
        /*0026*/ 	.short	(.L_7 - .L_6)
	.align		4
.L_6:
        /*0028*/ 	.word	index@(_Z11dot_kernel9PfS_S_i)
        /*002c*/ 	.word	0x00000000


	//----- nvinfo : EIATTR_REGCOUNT
	.align		4
.L_7:
        /*0030*/ 	.byte	0x04, 0x2f
        /*0032*/ 	.short	(.L_9 - .L_8)
	.align		4
.L_8:
        /*0034*/ 	.word	index@(_Z12dot_kernel10PfS_S_i)
        /*0038*/ 	.word	0x00000004


	//----- nvinfo : EIATTR_FRAME_SIZE
	.align		4
.L_9:
        /*003c*/ 	.byte	0x04, 0x11
        /*003e*/ 	.short	(.L_11 - .L_10)
	.align		4
.L_10:
        /*0040*/ 	.word	index@(_Z12dot_kernel10PfS_S_i)
        /*0044*/ 	.word	0x00000000


	//----- nvinfo : EIATTR_MIN_STACK_SIZE
	.align		4
.L_11:
        /*0048*/ 	.byte	0x04, 0x12
        /*004a*/ 	.short	(.L_13 - .L_12)
	.align		4
.L_12:
        /*004c*/ 	.word	index@(_Z12dot_kernel10PfS_S_i)
        /*0050*/ 	.word	0x00000000


	//----- nvinfo : EIATTR_MIN_STACK_SIZE
	.align		4
.L_13:
        /*0054*/ 	.byte	0x04, 0x12
        /*0056*/ 	.short	(.L_15 - .L_14)
	.align		4
.L_14:
        /*0058*/ 	.word	index@(_Z11dot_kernel9PfS_S_i)
        /*005c*/ 	.word	0x00000000


	//----- nvinfo : EIATTR_MIN_STACK_SIZE
	.align		4
.L_15:
        /*0060*/ 	.byte	0x04, 0x12
        /*0062*/ 	.short	(.L_17 - .L_16)
	.align		4
.L_16:
        /*0064*/ 	.word	index@(_Z11dot_kernel8PfS_S_i)
        /*0068*/ 	.word	0x00000000
.L_17:


//--------------------- .nv.compat                --------------------------
	.section	.nv.compat,"",@"SHT_CUDA_COMPAT_INFO"
	.align	4
        /*0000*/ 	.byte	0x02, 0x09, 0x00, 0x00, 0x02, 0x02, 0x01, 0x00, 0x02, 0x05, 0x05, 0x00, 0x03, 0x07, 0x01, 0x01
        /*0010*/ 	.byte	0x02, 0x03, 0x00, 0x00, 0x02, 0x06, 0x01, 0x00, 0x04, 0x0b, 0x08, 0x00, 0x09, 0x00, 0x00, 0x00
        /*0020*/ 	.byte	0x00, 0x00, 0x00, 0x00


//--------------------- .nv.info._Z12dot_kernel10PfS_S_i --------------------------
	.section	.nv.info._Z12dot_kernel10PfS_S_i,"",@"SHT_CUDA_INFO"
	.sectionflags	@""
	.align	4


	//----- nvinfo : EIATTR_CUDA_API_VERSION
	.align		4
        /*0000*/ 	.byte	0x04, 0x37
        /*0002*/ 	.short	(.L_19 - .L_18)
.L_18:
        /*0004*/ 	.word	0x00000082


	//----- nvinfo : EIATTR_KPARAM_INFO
	.align		4
.L_19:
        /*0008*/ 	.byte	0x04, 0x17
        /*000a*/ 	.short	(.L_21 - .L_20)
.L_20:
        /*000c*/ 	.word	0x00000000
        /*0010*/ 	.short	0x0003
        /*0012*/ 	.short	0x0018
        /*0014*/ 	.byte	0x00, 0xf0, 0x11, 0x00


	//----- nvinfo : EIATTR_KPARAM_INFO
	.align		4
.L_21:
        /*0018*/ 	.byte	0x04, 0x17
        /*001a*/ 	.short	(.L_23 - .L_22)
.L_22:
        /*001c*/ 	.word	0x00000000
        /*0020*/ 	.short	0x0002
        /*0022*/ 	.short	0x0010
        /*0024*/ 	.byte	0x00, 0xf5, 0x21, 0x00


	//----- nvinfo : EIATTR_KPARAM_INFO
	.align		4
.L_23:
        /*0028*/ 	.byte	0x04, 0x17
        /*002a*/ 	.short	(.L_25 - .L_24)
.L_24:
        /*002c*/ 	.word	0x00000000
        /*0030*/ 	.short	0x0001
        /*0032*/ 	.short	0x0008
        /*0034*/ 	.byte	0x00, 0xf5, 0x21, 0x00


	//----- nvinfo : EIATTR_KPARAM_INFO
	.align		4
.L_25:
        /*0038*/ 	.byte	0x04, 0x17
        /*003a*/ 	.short	(.L_27 - .L_26)
.L_26:
        /*003c*/ 	.word	0x00000000
        /*0040*/ 	.short	0x0000
        /*0042*/ 	.short	0x0000
        /*0044*/ 	.byte	0x00, 0xf5, 0x21, 0x00


	//----- nvinfo : EIATTR_SPARSE_MMA_MASK
	.align		4
.L_27:
        /*0048*/ 	.byte	0x03, 0x50
        /*004a*/ 	.short	0x0000


	//----- nvinfo : EIATTR_MAXREG_COUNT
	.align		4
        /*004c*/ 	.byte	0x03, 0x1b
        /*004e*/ 	.short	0x00ff


	//----- nvinfo : EIATTR_MERCURY_ISA_VERSION
	.align		4
        /*0050*/ 	.byte	0x03, 0x5f
        /*0052*/ 	.short	0x0101


	//----- nvinfo : EIATTR_VRC_CTA_INIT_COUNT
	.align		4
        /*0054*/ 	.byte	0x02, 0x4a
	.zero		1
	.zero		1


	//----- nvinfo : EIATTR_EXIT_INSTR_OFFSETS
	.align		4
        /*0058*/ 	.byte	0x04, 0x1c
        /*005a*/ 	.short	(.L_29 - .L_28)


	//   ....[0]....
.L_28:
        /*005c*/ 	.word	0x00000010


	//----- nvinfo : EIATTR_CBANK_PARAM_SIZE
	.align		4
.L_29:
        /*0060*/ 	.byte	0x03, 0x19
        /*0062*/ 	.short	0x001c


	//----- nvinfo : EIATTR_PARAM_CBANK
	.align		4
        /*0064*/ 	.byte	0x04, 0x0a
        /*0066*/ 	.short	(.L_31 - .L_30)
	.align		4
.L_30:
        /*0068*/ 	.word	index@(.nv.constant0._Z12dot_kernel10PfS_S_i)
        /*006c*/ 	.short	0x0380
        /*006e*/ 	.short	0x001c


	//----- nvinfo : EIATTR_SW_WAR
	.align		4
.L_31:
        /*0070*/ 	.byte	0x04, 0x36
        /*0072*/ 	.short	(.L_33 - .L_32)
.L_32:
        /*0074*/ 	.word	0x00000008
.L_33:


//--------------------- .nv.info._Z11dot_kernel9PfS_S_i --------------------------
	.section	.nv.info._Z11dot_kernel9PfS_S_i,"",@"SHT_CUDA_INFO"
	.sectionflags	@""
	.align	4


	//----- nvinfo : EIATTR_CUDA_API_VERSION
	.align		4
        /*0000*/ 	.byte	0x04, 0x37
        /*0002*/ 	.short	(.L_35 - .L_34)
.L_34:
        /*0004*/ 	.word	0x00000082


	//----- nvinfo : EIATTR_KPARAM_INFO
	.align		4
.L_35:
        /*0008*/ 	.byte	0x04, 0x17
        /*000a*/ 	.short	(.L_37 - .L_36)
.L_36:
        /*000c*/ 	.word	0x00000000
        /*0010*/ 	.short	0x0003
        /*0012*/ 	.short	0x0018
        /*0014*/ 	.byte	0x00, 0xf0, 0x11, 0x00


	//----- nvinfo : EIATTR_KPARAM_INFO
	.align		4
.L_37:
        /*0018*/ 	.byte	0x04, 0x17
        /*001a*/ 	.short	(.L_39 - .L_38)
.L_38:
        /*001c*/ 	.word	0x00000000
        /*0020*/ 	.short	0x0002
        /*0022*/ 	.short	0x0010
        /*0024*/ 	.byte	0x00, 0xf5, 0x21, 0x00


	//----- nvinfo : EIATTR_KPARAM_INFO
	.align		4
.L_39:
        /*0028*/ 	.byte	0x04, 0x17
        /*002a*/ 	.short	(.L_41 - .L_40)
.L_40:
        /*002c*/ 	.word	0x00000000
        /*0030*/ 	.short	0x0001
        /*0032*/ 	.short	0x0008
        /*0034*/ 	.byte	0x00, 0xf5, 0x21, 0x00


	//----- nvinfo : EIATTR_KPARAM_INFO
	.align		4
.L_41:
        /*0038*/ 	.byte	0x04, 0x17
        /*003a*/ 	.short	(.L_43 - .L_42)
.L_42:
        /*003c*/ 	.word	0x00000000
        /*0040*/ 	.short	0x0000
        /*0042*/ 	.short	0x0000
        /*0044*/ 	.byte	0x00, 0xf5, 0x21, 0x00


	//----- nvinfo : EIATTR_SPARSE_MMA_MASK
	.align		4
.L_43:
        /*0048*/ 	.byte	0x03, 0x50
        /*004a*/ 	.short	0x0000


	//----- nvinfo : EIATTR_MAXREG_COUNT
	.align		4
        /*004c*/ 	.byte	0x03, 0x1b
        /*004e*/ 	.short	0x00ff


	//----- nvinfo : EIATTR_MERCURY_ISA_VERSION
	.align		4
        /*0050*/ 	.byte	0x03, 0x5f
        /*0052*/ 	.short	0x0101


	//----- nvinfo : EIATTR_VRC_CTA_INIT_COUNT
	.align		4
        /*0054*/ 	.byte	0x02, 0x4a
	.zero		1
	.zero		1


	//----- nvinfo : EIATTR_EXIT_INSTR_OFFSETS
	.align		4
        /*0058*/ 	.byte	0x04, 0x1c
        /*005a*/ 	.short	(.L_45 - .L_44)


	//   ....[0]....
.L_44:
        /*005c*/ 	.word	0x00000010


	//----- nvinfo : EIATTR_CBANK_PARAM_SIZE
	.align		4
.L_45:
        /*0060*/ 	.byte	0x03, 0x19
        /*0062*/ 	.short	0x001c


	//----- nvinfo : EIATTR_PARAM_CBANK
	.align		4
        /*0064*/ 	.byte	0x04, 0x0a
        /*0066*/ 	.short	(.L_47 - .L_46)
	.align		4
.L_46:
        /*0068*/ 	.word	index@(.nv.constant0._Z11dot_kernel9PfS_S_i)
        /*006c*/ 	.short	0x0380
        /*006e*/ 	.short	0x001c


	//----- nvinfo : EIATTR_SW_WAR
	.align		4
.L_47:
        /*0070*/ 	.byte	0x04, 0x36
        /*0072*/ 	.short	(.L_49 - .L_48)
.L_48:
        /*0074*/ 	.word	0x00000008
.L_49:


//--------------------- .nv.info._Z11dot_kernel8PfS_S_i --------------------------
	.section	.nv.info._Z11dot_kernel8PfS_S_i,"",@"SHT_CUDA_INFO"
	.sectionflags	@""
	.align	4


	//----- nvinfo : EIATTR_CUDA_API_VERSION
	.align		4
        /*0000*/ 	.byte	0x04, 0x37
        /*0002*/ 	.short	(.L_51 - .L_50)
.L_50:
        /*0004*/ 	.word	0x00000082


	//----- nvinfo : EIATTR_KPARAM_INFO
	.align		4
.L_51:
        /*0008*/ 	.byte	0x04, 0x17
        /*000a*/ 	.short	(.L_53 - .L_52)
.L_52:
        /*000c*/ 	.word	0x00000000
        /*0010*/ 	.short	0x0003
        /*0012*/ 	.short	0x0018
        /*0014*/ 	.byte	0x00, 0xf0, 0x11, 0x00


	//----- nvinfo : EIATTR_KPARAM_INFO
	.align		4
.L_53:
        /*0018*/ 	.byte	0x04, 0x17
        /*001a*/ 	.short	(.L_55 - .L_54)
.L_54:
        /*001c*/ 	.word	0x00000000
        /*0020*/ 	.short	0x0002
        /*0022*/ 	.short	0x0010
        /*0024*/ 	.byte	0x00, 0xf5, 0x21, 0x00


	//----- nvinfo : EIATTR_KPARAM_INFO
	.align		4
.L_55:
        /*0028*/ 	.byte	0x04, 0x17
        /*002a*/ 	.short	(.L_57 - .L_56)
.L_56:
        /*002c*/ 	.word	0x00000000
        /*0030*/ 	.short	0x0001
        /*0032*/ 	.short	0x0008
        /*0034*/ 	.byte	0x00, 0xf5, 0x21, 0x00


	//----- nvinfo : EIATTR_KPARAM_INFO
	.align		4
.L_57:
        /*0038*/ 	.byte	0x04, 0x17
        /*003a*/ 	.short	(.L_59 - .L_58)
.L_58:
        /*003c*/ 	.word	0x00000000
        /*0040*/ 	.short	0x0000
        /*0042*/ 	.short	0x0000
        /*0044*/ 	.byte	0x00, 0xf5, 0x21, 0x00


	//----- nvinfo : EIATTR_SPARSE_MMA_MASK
	.align		4
.L_59:
        /*0048*/ 	.byte	0x03, 0x50
        /*004a*/ 	.short	0x0000


	//----- nvinfo : EIATTR_MAXREG_COUNT
	.align		4
        /*004c*/ 	.byte	0x03, 0x1b
        /*004e*/ 	.short	0x00ff


	//----- nvinfo : EIATTR_MERCURY_ISA_VERSION
	.align		4
        /*0050*/ 	.byte	0x03, 0x5f
        /*0052*/ 	.short	0x0101


	//----- nvinfo : EIATTR_VRC_CTA_INIT_COUNT
	.align		4
        /*0054*/ 	.byte	0x02, 0x4a
	.zero		1
	.zero		1


	//----- nvinfo : EIATTR_EXIT_INSTR_OFFSETS
	.align		4
        /*0058*/ 	.byte	0x04, 0x1c
        /*005a*/ 	.short	(.L_61 - .L_60)


	//   ....[0]....
.L_60:
        /*005c*/ 	.word	0x00000010


	//----- nvinfo : EIATTR_CBANK_PARAM_SIZE
	.align		4
.L_61:
        /*0060*/ 	.byte	0x03, 0x19
        /*0062*/ 	.short	0x001c


	//----- nvinfo : EIATTR_PARAM_CBANK
	.align		4
        /*0064*/ 	.byte	0x04, 0x0a
        /*0066*/ 	.short	(.L_63 - .L_62)
	.align		4
.L_62:
        /*0068*/ 	.word	index@(.nv.constant0._Z11dot_kernel8PfS_S_i)
        /*006c*/ 	.short	0x0380
        /*006e*/ 	.short	0x001c


	//----- nvinfo : EIATTR_SW_WAR
	.align		4
.L_63:
        /*0070*/ 	.byte	0x04, 0x36
        /*0072*/ 	.short	(.L_65 - .L_64)
.L_64:
        /*0074*/ 	.word	0x00000008
.L_65:


//--------------------- .nv.callgraph             --------------------------
	.section	.nv.callgraph,"",@"SHT_CUDA_CALLGRAPH"
	.align	4
	.sectionentsize	8
	.align		4
        /*0000*/ 	.word	0x00000000
	.align		4
        /*0004*/ 	.word	0xffffffff
	.align		4
        /*0008*/ 	.word	0x00000000
	.align		4
        /*000c*/ 	.word	0xfffffffe
	.align		4
        /*0010*/ 	.word	0x00000000
	.align		4
        /*0014*/ 	.word	0xfffffffd
	.align		4
        /*0018*/ 	.word	0x00000000
	.align		4
        /*001c*/ 	.word	0xfffffffc


//--------------------- .text._Z12dot_kernel10PfS_S_i --------------------------
	.section	.text._Z12dot_kernel10PfS_S_i,"ax",@progbits
	.align	128
        .global         _Z12dot_kernel10PfS_S_i
        .type           _Z12dot_kernel10PfS_S_i,@function
        .size           _Z12dot_kernel10PfS_S_i,(.L_x_3 - _Z12dot_kernel10PfS_S_i)
        .other          _Z12dot_kernel10PfS_S_i,@"STO_CUDA_ENTRY STV_DEFAULT"
_Z12dot_kernel10PfS_S_i:
.text._Z12dot_kernel10PfS_S_i:
[----:B------:R-:W-:Y:S01]  /*0000*/  LDC R1, c[0x0][0x37c] ;  /* 0x0000df00ff017b82 */ /* 0x000fe20000000800 */
[----:B------:R-:W-:Y:S05]  /*0010*/  EXIT ;  /* 0x000000000000794d */ /* 0x000fea0003800000 */
.L_x_0:
[----:B------:R-:W-:-:S00]  /*0020*/  BRA `(.L_x_0) ;  /* 0xfffffffc00fc7947 */ /* 0x000fc0000383ffff */
[----:B------:R-:W-:-:S00]  /*0030*/  NOP ;  /* 0x0000000000007918 */ /* 0x000fc00000000000 */
        /* <DEDUP_REMOVED lines=12> */
.L_x_3:


//--------------------- .text._Z11dot_kernel9PfS_S_i --------------------------
	.section	.text._Z11dot_kernel9PfS_S_i,"ax",@progbits
	.align	128
        .global         _Z11dot_kernel9PfS_S_i
        .type           _Z11dot_kernel9PfS_S_i,@function
        .size           _Z11dot_kernel9PfS_S_i,(.L_x_4 - _Z11dot_kernel9PfS_S_i)
        .other          _Z11dot_kernel9PfS_S_i,@"STO_CUDA_ENTRY STV_DEFAULT"
_Z11dot_kernel9PfS_S_i:
.text._Z11dot_kernel9PfS_S_i:
[----:B------:R-:W-:Y:S01]  /*0000*/  LDC R1, c[0x0][0x37c] ;  /* 0x0000df00ff017b82 */ /* 0x000fe20000000800 */
[----:B------:R-:W-:Y:S05]  /*0010*/  EXIT ;  /* 0x000000000000794d */ /* 0x000fea0003800000 */
.L_x_1:
        /* <DEDUP_REMOVED lines=14> */
.L_x_4:


//--------------------- .text._Z11dot_kernel8PfS_S_i --------------------------
	.section	.text._Z11dot_kernel8PfS_S_i,"ax",@progbits
	.align	128
        .global         _Z11dot_kernel8PfS_S_i
        .type           _Z11dot_kernel8PfS_S_i,@function
        .size           _Z11dot_kernel8PfS_S_i,(.L_x_5 - _Z11dot_kernel8PfS_S_i)
        .other          _Z11dot_kernel8PfS_S_i,@"STO_CUDA_ENTRY STV_DEFAULT"
_Z11dot_kernel8PfS_S_i:
.text._Z11dot_kernel8PfS_S_i:
[----:B------:R-:W-:Y:S01]  /*0000*/  LDC R1, c[0x0][0x37c] ;  /* 0x0000df00ff017b82 */ /* 0x000fe20000000800 */
[----:B------:R-:W-:Y:S05]  /*0010*/  EXIT ;  /* 0x000000000000794d */ /* 0x000fea0003800000 */
.L_x_2:
        /* <DEDUP_REMOVED lines=14> */
.L_x_5:


//--------------------- .nv.shared.reserved.0     --------------------------
	.section	.nv.shared.reserved.0,"aw",@nobits
	.weak		__nv_reservedSMEM_offset_0_alias
	.size		__nv_reservedSMEM_offset_0_alias, 0, 64
	.other		__nv_reservedSMEM_offset_0_alias,@"STO_CUDA_RESERVED_SHARED STV_DEFAULT"
__nv_reservedSMEM_offset_0_alias:
	.zero		0
	.zero		64


//--------------------- .nv.constant0._Z12dot_kernel10PfS_S_i --------------------------
	.section	.nv.constant0._Z12dot_kernel10PfS_S_i,"a",@progbits
	.sectionflags	@""
	.align	4
.nv.constant0._Z12dot_kernel10PfS_S_i:
	.zero		924


//--------------------- .nv.constant0._Z11dot_kernel9PfS_S_i --------------------------
	.section	.nv.constant0._Z11dot_kernel9PfS_S_i,"a",@progbits
	.sectionflags	@""
	.align	4
.nv.constant0._Z11dot_kernel9PfS_S_i:
	.zero		924


//--------------------- .nv.constant0._Z11dot_kernel8PfS_S_i --------------------------
	.section	.nv.constant0._Z11dot_kernel8PfS_S_i,"a",@progbits
	.sectionflags	@""
	.align	4
.nv.constant0._Z11dot_kernel8PfS_S_i:
	.zero		924


//--------------------- SYMBOLS --------------------------

	.type		.nv.reservedSmem.offset0,@object
	.size		.nv.reservedSmem.offset0,0x4
